//
// Generated by NVIDIA NVVM Compiler
//
// Compiler Build ID: CL-36424714
// Cuda compilation tools, release 13.0, V13.0.88
// Based on NVVM 20.0.0
//

.version 9.0
.target sm_100
.address_size 64

	// .globl	_Z11matMulNaivePKfS0_Pf

.visible .entry _Z11matMulNaivePKfS0_Pf(
	.param .u64 .ptr .align 1 _Z11matMulNaivePKfS0_Pf_param_0,
	.param .u64 .ptr .align 1 _Z11matMulNaivePKfS0_Pf_param_1,
	.param .u64 .ptr .align 1 _Z11matMulNaivePKfS0_Pf_param_2
)
{
	.reg .pred 	%p<5>;
	.reg .b32 	%r<18>;
	.reg .b32 	%f<52>;
	.reg .b64 	%rd<18>;

	ld.param.u64 	%rd5, [_Z11matMulNaivePKfS0_Pf_param_0];
	ld.param.u64 	%rd6, [_Z11matMulNaivePKfS0_Pf_param_1];
	ld.param.u64 	%rd7, [_Z11matMulNaivePKfS0_Pf_param_2];
	mov.u32 	%r8, %ctaid.y;
	mov.u32 	%r9, %ntid.y;
	mov.u32 	%r10, %tid.y;
	mad.lo.s32 	%r1, %r8, %r9, %r10;
	mov.u32 	%r11, %ctaid.x;
	mov.u32 	%r12, %ntid.x;
	mov.u32 	%r13, %tid.x;
	mad.lo.s32 	%r2, %r11, %r12, %r13;
	setp.gt.u32 	%p1, %r1, 6143;
	setp.gt.s32 	%p2, %r2, 6143;
	or.pred  	%p3, %p1, %p2;
	@%p3 bra 	$L__BB0_4;
	mul.lo.s32 	%r3, %r1, 6144;
	mul.wide.u32 	%rd8, %r3, 4;
	cvta.to.global.u64 	%rd9, %rd5;
	add.s64 	%rd10, %rd8, %rd9;
	add.s64 	%rd17, %rd10, 32;
	cvta.to.global.u64 	%rd11, %rd6;
	add.s64 	%rd2, %rd11, 196608;
	mov.f32 	%f51, 0f00000000;
	mov.b32 	%r17, 0;
	mov.u32 	%r16, %r2;
$L__BB0_2:
	mul.wide.s32 	%rd12, %r16, 4;
	add.s64 	%rd13, %rd2, %rd12;
	ld.global.f32 	%f4, [%rd17+-32];
	ld.global.f32 	%f5, [%rd13+-196608];
	fma.rn.f32 	%f6, %f4, %f5, %f51;
	ld.global.f32 	%f7, [%rd17+-28];
	ld.global.f32 	%f8, [%rd13+-172032];
	fma.rn.f32 	%f9, %f7, %f8, %f6;
	ld.global.f32 	%f10, [%rd17+-24];
	ld.global.f32 	%f11, [%rd13+-147456];
	fma.rn.f32 	%f12, %f10, %f11, %f9;
	ld.global.f32 	%f13, [%rd17+-20];
	ld.global.f32 	%f14, [%rd13+-122880];
	fma.rn.f32 	%f15, %f13, %f14, %f12;
	ld.global.f32 	%f16, [%rd17+-16];
	ld.global.f32 	%f17, [%rd13+-98304];
	fma.rn.f32 	%f18, %f16, %f17, %f15;
	ld.global.f32 	%f19, [%rd17+-12];
	ld.global.f32 	%f20, [%rd13+-73728];
	fma.rn.f32 	%f21, %f19, %f20, %f18;
	ld.global.f32 	%f22, [%rd17+-8];
	ld.global.f32 	%f23, [%rd13+-49152];
	fma.rn.f32 	%f24, %f22, %f23, %f21;
	ld.global.f32 	%f25, [%rd17+-4];
	ld.global.f32 	%f26, [%rd13+-24576];
	fma.rn.f32 	%f27, %f25, %f26, %f24;
	ld.global.f32 	%f28, [%rd17];
	ld.global.f32 	%f29, [%rd13];
	fma.rn.f32 	%f30, %f28, %f29, %f27;
	ld.global.f32 	%f31, [%rd17+4];
	ld.global.f32 	%f32, [%rd13+24576];
	fma.rn.f32 	%f33, %f31, %f32, %f30;
	ld.global.f32 	%f34, [%rd17+8];
	ld.global.f32 	%f35, [%rd13+49152];
	fma.rn.f32 	%f36, %f34, %f35, %f33;
	ld.global.f32 	%f37, [%rd17+12];
	ld.global.f32 	%f38, [%rd13+73728];
	fma.rn.f32 	%f39, %f37, %f38, %f36;
	ld.global.f32 	%f40, [%rd17+16];
	ld.global.f32 	%f41, [%rd13+98304];
	fma.rn.f32 	%f42, %f40, %f41, %f39;
	ld.global.f32 	%f43, [%rd17+20];
	ld.global.f32 	%f44, [%rd13+122880];
	fma.rn.f32 	%f45, %f43, %f44, %f42;
	ld.global.f32 	%f46, [%rd17+24];
	ld.global.f32 	%f47, [%rd13+147456];
	fma.rn.f32 	%f48, %f46, %f47, %f45;
	ld.global.f32 	%f49, [%rd17+28];
	ld.global.f32 	%f50, [%rd13+172032];
	fma.rn.f32 	%f51, %f49, %f50, %f48;
	add.s32 	%r17, %r17, 16;
	add.s64 	%rd17, %rd17, 64;
	add.s32 	%r16, %r16, 98304;
	setp.ne.s32 	%p4, %r17, 6144;
	@%p4 bra 	$L__BB0_2;
	add.s32 	%r15, %r3, %r2;
	cvta.to.global.u64 	%rd14, %rd7;
	mul.wide.s32 	%rd15, %r15, 4;
	add.s64 	%rd16, %rd14, %rd15;
	st.global.f32 	[%rd16], %f51;
$L__BB0_4:
	ret;

}


// ===== COMPILED SASS (sm_100) =====

	.target	sm_100

	.elftype	@"ET_EXEC"


//--------------------- .note.nv.tkinfo           --------------------------
	.section	.note.nv.tkinfo,"",@"SHT_NOTE"
	.sectionflags	@"SHF_NOTE_NV_TKINFO"
	.tkinfo
        /*0018*/ 	.word	0x00000002
        /*0030*/ 	.string	""
        /*0030*/ 	.string	"ptxas"
        /*0030*/ 	.string	"Cuda compilation tools, release 13.0, V13.0.88"
        /*0030*/ 	.string	"Build cuda_13.0.r13.0/compiler.36424714_0"
        /*0030*/ 	.string	"-arch sm_100 -m 64 "



//--------------------- .note.nv.cuinfo           --------------------------
	.section	.note.nv.cuinfo,"",@"SHT_NOTE"
	.sectionflags	@"SHF_NOTE_NV_CUINFO"
        /*0018*/ 	.short	0x0002
        /*001a*/ 	.short	0x0064
        /*001c*/ 	.short	0x0082
	.zero		2


//--------------------- .nv.info                  --------------------------
	.section	.nv.info,"",@"SHT_CUDA_INFO"
	.align	4


	//----- nvinfo : EIATTR_REGCOUNT
	.align		4
        /*0000*/ 	.byte	0x04, 0x2f
        /*0002*/ 	.short	(.L_1 - .L_0)
	.align		4
.L_0:
        /*0004*/ 	.word	index@(_Z11matMulNaivePKfS0_Pf)
        /*0008*/ 	.word	0x0000001f


	//----- nvinfo : EIATTR_FRAME_SIZE
	.align		4
.L_1:
        /*000c*/ 	.byte	0x04, 0x11
        /*000e*/ 	.short	(.L_3 - .L_2)
	.align		4
.L_2:
        /*0010*/ 	.word	index@(_Z11matMulNaivePKfS0_Pf)
        /*0014*/ 	.word	0x00000000


	//----- nvinfo : EIATTR_MIN_STACK_SIZE
	.align		4
.L_3:
        /*0018*/ 	.byte	0x04, 0x12
        /*001a*/ 	.short	(.L_5 - .L_4)
	.align		4
.L_4:
        /*001c*/ 	.word	index@(_Z11matMulNaivePKfS0_Pf)
        /*0020*/ 	.word	0x00000000
.L_5:


//--------------------- .nv.compat                --------------------------
	.section	.nv.compat,"",@"SHT_CUDA_COMPAT_INFO"
	.align	4
        /*0000*/ 	.byte	0x02, 0x09, 0x00, 0x00, 0x02, 0x02, 0x01, 0x00, 0x02, 0x05, 0x05, 0x00, 0x03, 0x07, 0x01, 0x01
        /*0010*/ 	.byte	0x02, 0x03, 0x00, 0x00, 0x02, 0x06, 0x01, 0x00, 0x04, 0x0b, 0x08, 0x00, 0x09, 0x00, 0x00, 0x00
        /*0020*/ 	.byte	0x00, 0x00, 0x00, 0x00


//--------------------- .nv.info._Z11matMulNaivePKfS0_Pf --------------------------
	.section	.nv.info._Z11matMulNaivePKfS0_Pf,"",@"SHT_CUDA_INFO"
	.sectionflags	@""
	.align	4


	//----- nvinfo : EIATTR_CUDA_API_VERSION
	.align		4
        /*0000*/ 	.byte	0x04, 0x37
        /*0002*/ 	.short	(.L_7 - .L_6)
.L_6:
        /*0004*/ 	.word	0x00000082


	//----- nvinfo : EIATTR_KPARAM_INFO
	.align		4
.L_7:
        /*0008*/ 	.byte	0x04, 0x17
        /*000a*/ 	.short	(.L_9 - .L_8)
.L_8:
        /*000c*/ 	.word	0x00000000
        /*0010*/ 	.short	0x0002
        /*0012*/ 	.short	0x0010
        /*0014*/ 	.byte	0x00, 0xf5, 0x21, 0x00


	//----- nvinfo : EIATTR_KPARAM_INFO
	.align		4
.L_9:
        /*0018*/ 	.byte	0x04, 0x17
        /*001a*/ 	.short	(.L_11 - .L_10)
.L_10:
        /*001c*/ 	.word	0x00000000
        /*0020*/ 	.short	0x0001
        /*0022*/ 	.short	0x0008
        /*0024*/ 	.byte	0x00, 0xf5, 0x21, 0x00


	//----- nvinfo : EIATTR_KPARAM_INFO
	.align		4
.L_11:
        /*0028*/ 	.byte	0x04, 0x17
        /*002a*/ 	.short	(.L_13 - .L_12)
.L_12:
        /*002c*/ 	.word	0x00000000
        /*0030*/ 	.short	0x0000
        /*0032*/ 	.short	0x0000
        /*0034*/ 	.byte	0x00, 0xf5, 0x21, 0x00


	//----- nvinfo : EIATTR_SPARSE_MMA_MASK
	.align		4
.L_13:
        /*0038*/ 	.byte	0x03, 0x50
        /*003a*/ 	.short	0x0000


	//----- nvinfo : EIATTR_MAXREG_COUNT
	.align		4
        /*003c*/ 	.byte	0x03, 0x1b
        /*003e*/ 	.short	0x00ff


	//----- nvinfo : EIATTR_MERCURY_ISA_VERSION
	.align		4
        /*0040*/ 	.byte	0x03, 0x5f
        /*0042*/ 	.short	0x0101


	//----- nvinfo : EIATTR_VRC_CTA_INIT_COUNT
	.align		4
        /*0044*/ 	.byte	0x02, 0x4a
	.zero		1
	.zero		1


	//----- nvinfo : EIATTR_EXIT_INSTR_OFFSETS
	.align		4
        /*0048*/ 	.byte	0x04, 0x1c
        /*004a*/ 	.short	(.L_15 - .L_14)


	//   ....[0]....
.L_14:
        /*004c*/ 	.word	0x000000b0


	//   ....[1]....
        /*0050*/ 	.word	0x00000550


	//----- nvinfo : EIATTR_CBANK_PARAM_SIZE
	.align		4
.L_15:
        /*0054*/ 	.byte	0x03, 0x19
        /*0056*/ 	.short	0x0018


	//----- nvinfo : EIATTR_PARAM_CBANK
	.align		4
        /*0058*/ 	.byte	0x04, 0x0a
        /*005a*/ 	.short	(.L_17 - .L_16)
	.align		4
.L_16:
        /*005c*/ 	.word	index@(.nv.constant0._Z11matMulNaivePKfS0_Pf)
        /*0060*/ 	.short	0x0380
        /*0062*/ 	.short	0x0018


	//----- nvinfo : EIATTR_SW_WAR
	.align		4
.L_17:
        /*0064*/ 	.byte	0x04, 0x36
        /*0066*/ 	.short	(.L_19 - .L_18)
.L_18:
        /*0068*/ 	.word	0x00000008
.L_19:


//--------------------- .nv.callgraph             --------------------------
	.section	.nv.callgraph,"",@"SHT_CUDA_CALLGRAPH"
	.align	4
	.sectionentsize	8
	.align		4
        /*0000*/ 	.word	0x00000000
	.align		4
        /*0004*/ 	.word	0xffffffff
	.align		4
        /*0008*/ 	.word	0x00000000
	.align		4
        /*000c*/ 	.word	0xfffffffe
	.align		4
        /*0010*/ 	.word	0x00000000
	.align		4
        /*0014*/ 	.word	0xfffffffd
	.align		4
        /*0018*/ 	.word	0x00000000
	.align		4
        /*001c*/ 	.word	0xfffffffc


//--------------------- .text._Z11matMulNaivePKfS0_Pf --------------------------
	.section	.text._Z11matMulNaivePKfS0_Pf,"ax",@progbits
	.align	128
        .global         _Z11matMulNaivePKfS0_Pf
        .type           _Z11matMulNaivePKfS0_Pf,@function
        .size           _Z11matMulNaivePKfS0_Pf,(.L_x_2 - _Z11matMulNaivePKfS0_Pf)
        .other          _Z11matMulNaivePKfS0_Pf,@"STO_CUDA_ENTRY STV_DEFAULT"
_Z11matMulNaivePKfS0_Pf:
.text._Z11matMulNaivePKfS0_Pf:
[----:B------:R-:W-:Y:S01]  /*0000*/  LDC R1, c[0x0][0x37c] ;  /* 0x0000df00ff017b82 */ /* 0x000fe20000000800 */
[----:B------:R-:W0:Y:S07]  /*0010*/  S2R R3, SR_TID.X ;  /* 0x0000000000037919 */ /* 0x000e2e0000002100 */
[----:B------:R-:W1:Y:S01]  /*0020*/  LDC R7, c[0x0][0x364] ;  /* 0x0000d900ff077b82 */ /* 0x000e620000000800 */
[----:B------:R-:W1:Y:S07]  /*0030*/  S2R R2, SR_TID.Y ;  /* 0x0000000000027919 */ /* 0x000e6e0000002200 */
[----:B------:R-:W0:Y:S08]  /*0040*/  S2UR UR5, SR_CTAID.X ;  /* 0x00000000000579c3 */ /* 0x000e300000002500 */
[----:B------:R-:W0:Y:S08]  /*0050*/  LDC R0, c[0x0][0x360] ;  /* 0x0000d800ff007b82 */ /* 0x000e300000000800 */
[----:B------:R-:W1:Y:S01]  /*0060*/  S2UR UR4, SR_CTAID.Y ;  /* 0x00000000000479c3 */ /* 0x000e620000002600 */
[----:B0-----:R-:W-:-:S05]  /*0070*/  IMAD R0, R0, UR5, R3 ;  /* 0x0000000500007c24 */ /* 0x001fca000f8e0203 */
[----:B------:R-:W-:Y:S01]  /*0080*/  ISETP.GT.AND P0, PT, R0, 0x17ff, PT ;  /* 0x000017ff0000780c */ /* 0x000fe20003f04270 */
[----:B-1----:R-:W-:-:S05]  /*0090*/  IMAD R7, R7, UR4, R2 ;  /* 0x0000000407077c24 */ /* 0x002fca000f8e0202 */
[----:B------:R-:W-:-:S13]  /*00a0*/  ISETP.GT.U32.OR P0, PT, R7, 0x17ff, P0 ;  /* 0x000017ff0700780c */ /* 0x000fda0000704470 */
[----:B------:R-:W-:Y:S05]  /*00b0*/  @P0 EXIT ;  /* 0x000000000000094d */ /* 0x000fea0003800000 */
[----:B------:R-:W0:Y:S01]  /*00c0*/  LDC.64 R2, c[0x0][0x380] ;  /* 0x0000e000ff027b82 */ /* 0x000e220000000a00 */
[----:B------:R-:W1:Y:S01]  /*00d0*/  LDCU.64 UR6, c[0x0][0x388] ;  /* 0x00007100ff0677ac */ /* 0x000e620008000a00 */
[----:B------:R-:W-:Y:S02]  /*00e0*/  IMAD R7, R7, 0x1800, RZ ;  /* 0x0000180007077824 */ /* 0x000fe400078e02ff */
[----:B------:R-:W-:Y:S01]  /*00f0*/  HFMA2 R14, -RZ, RZ, 0, 0 ;  /* 0x00000000ff0e7431 */ /* 0x000fe200000001ff */
[----:B------:R-:W-:Y:S01]  /*0100*/  MOV R6, R0 ;  /* 0x0000000000067202 */ /* 0x000fe20000000f00 */
[----:B------:R-:W2:Y:S01]  /*0110*/  LDCU.64 UR8, c[0x0][0x358] ;  /* 0x00006b00ff0877ac */ /* 0x000ea20008000a00 */
[----:B------:R-:W-:Y:S01]  /*0120*/  UMOV UR4, URZ ;  /* 0x000000ff00047c82 */ /* 0x000fe20008000000 */
[----:B-1----:R-:W-:-:S04]  /*0130*/  UIADD3 UR5, UP0, UPT, UR6, 0x30000, URZ ;  /* 0x0003000006057890 */ /* 0x002fc8000ff1e0ff */
[----:B------:R-:W-:Y:S01]  /*0140*/  UIADD3.X UR6, UPT, UPT, URZ, UR7, URZ, UP0, !UPT ;  /* 0x00000007ff067290 */ /* 0x000fe200087fe4ff */
[----:B0-----:R-:W-:-:S03]  /*0150*/  IMAD.WIDE.U32 R2, R7, 0x4, R2 ;  /* 0x0000000407027825 */ /* 0x001fc600078e0002 */
[----:B------:R-:W-:-:S04]  /*0160*/  IADD3 R4, P0, PT, R2, 0x20, RZ ;  /* 0x0000002002047810 */ /* 0x000fc80007f1e0ff */
[----:B--2---:R-:W-:-:S09]  /*0170*/  IADD3.X R5, PT, PT, RZ, R3, RZ, P0, !PT ;  /* 0x00000003ff057210 */ /* 0x004fd200007fe4ff */
.L_x_0:
[----:B------:R-:W-:Y:S01]  /*0180*/  MOV R2, UR5 ;  /* 0x0000000500027c02 */ /* 0x000fe20008000f00 */
[----:B------:R-:W2:Y:S01]  /*0190*/  LDG.E R15, desc[UR8][R4.64+-0x20] ;  /* 0xffffe008040f7981 */ /* 0x000ea2000c1e1900 */
[----:B------:R-:W-:-:S03]  /*01a0*/  MOV R3, UR6 ;  /* 0x0000000600037c02 */ /* 0x000fc60008000f00 */
[----:B------:R-:W3:Y:S01]  /*01b0*/  LDG.E R24, desc[UR8][R4.64+-0x1c] ;  /* 0xffffe40804187981 */ /* 0x000ee2000c1e1900 */
[----:B------:R-:W-:-:S03]  /*01c0*/  IMAD.WIDE R2, R6, 0x4, R2 ;  /* 0x0000000406027825 */ /* 0x000fc600078e0202 */
[----:B------:R-:W4:Y:S04]  /*01d0*/  LDG.E R19, desc[UR8][R4.64+-0x18] ;  /* 0xffffe80804137981 */ /* 0x000f28000c1e1900 */
[----:B------:R-:W2:Y:S04]  /*01e0*/  LDG.E R16, desc[UR8][R2.64+-0x30000] ;  /* 0xfd00000802107981 */ /* 0x000ea8000c1e1900 */
[----:B------:R-:W3:Y:S04]  /*01f0*/  LDG.E R25, desc[UR8][R2.64+-0x2a000] ;  /* 0xfd60000802197981 */ /* 0x000ee8000c1e1900 */
[----:B------:R-:W4:Y:S04]  /*0200*/  LDG.E R18, desc[UR8][R2.64+-0x24000] ;  /* 0xfdc0000802127981 */ /* 0x000f28000c1e1900 */
[----:B------:R-:W5:Y:S04]  /*0210*/  LDG.E R20, desc[UR8][R4.64+-0x14] ;  /* 0xffffec0804147981 */ /* 0x000f68000c1e1900 */
        /* <DEDUP_REMOVED lines=11> */
[----:B------:R-:W5:Y:S01]  /*02d0*/  LDG.E R26, desc[UR8][R4.64+0x1c] ;  /* 0x00001c08041a7981 */ /* 0x000f62000c1e1900 */
[----:B--2---:R-:W-:-:S03]  /*02e0*/  FFMA R15, R15, R16, R14 ;  /* 0x000000100f0f7223 */ /* 0x004fc6000000000e */
[----:B------:R-:W2:Y:S01]  /*02f0*/  LDG.E R16, desc[UR8][R4.64] ;  /* 0x0000000804107981 */ /* 0x000ea2000c1e1900 */
[----:B---3--:R-:W-:-:S03]  /*0300*/  FFMA R24, R24, R25, R15 ;  /* 0x0000001918187223 */ /* 0x008fc6000000000f */
[----:B------:R-:W3:Y:S01]  /*0310*/  LDG.E R14, desc[UR8][R4.64+0x4] ;  /* 0x00000408040e7981 */ /* 0x000ee2000c1e1900 */
[----:B----4-:R-:W-:-:S03]  /*0320*/  FFMA R25, R19, R18, R24 ;  /* 0x0000001213197223 */ /* 0x010fc60000000018 */
[----:B------:R-:W3:Y:S04]  /*0330*/  LDG.E R15, desc[UR8][R2.64+0x6000] ;  /* 0x00600008020f7981 */ /* 0x000ee8000c1e1900 */
[----:B------:R-:W4:Y:S01]  /*0340*/  LDG.E R18, desc[UR8][R4.64+0x8] ;  /* 0x0000080804127981 */ /* 0x000f22000c1e1900 */
[----:B-----5:R-:W-:-:S03]  /*0350*/  FFMA R25, R20, R21, R25 ;  /* 0x0000001514197223 */ /* 0x020fc60000000019 */
[----:B------:R-:W4:Y:S04]  /*0360*/  LDG.E R19, desc[UR8][R2.64+0xc000] ;  /* 0x00c0000802137981 */ /* 0x000f28000c1e1900 */
[----:B------:R-:W5:Y:S01]  /*0370*/  LDG.E R20, desc[UR8][R4.64+0xc] ;  /* 0x00000c0804147981 */ /* 0x000f62000c1e1900 */
[----:B------:R-:W-:-:S03]  /*0380*/  FFMA R25, R22, R23, R25 ;  /* 0x0000001716197223 */ /* 0x000fc60000000019 */
[----:B------:R-:W5:Y:S04]  /*0390*/  LDG.E R21, desc[UR8][R2.64+0x12000] ;  /* 0x0120000802157981 */ /* 0x000f68000c1e1900 */
[----:B------:R-:W5:Y:S04]  /*03a0*/  LDG.E R22, desc[UR8][R4.64+0x10] ;  /* 0x0000100804167981 */ /* 0x000f68000c1e1900 */
[----:B------:R-:W5:Y:S01]  /*03b0*/  LDG.E R23, desc[UR8][R2.64+0x18000] ;  /* 0x0180000802177981 */ /* 0x000f62000c1e1900 */
[----:B------:R-:W-:-:S03]  /*03c0*/  FFMA R28, R12, R13, R25 ;  /* 0x0000000d0c1c7223 */ /* 0x000fc60000000019 */
[----:B------:R-:W5:Y:S04]  /*03d0*/  LDG.E R24, desc[UR8][R4.64+0x14] ;  /* 0x0000140804187981 */ /* 0x000f68000c1e1900 */
[----:B------:R-:W5:Y:S04]  /*03e0*/  LDG.E R25, desc[UR8][R2.64+0x1e000] ;  /* 0x01e0000802197981 */ /* 0x000f68000c1e1900 */
[----:B------:R0:W5:Y:S04]  /*03f0*/  LDG.E R13, desc[UR8][R4.64+0x18] ;  /* 0x00001808040d7981 */ /* 0x000168000c1e1900 */
[----:B------:R-:W5:Y:S01]  /*0400*/  LDG.E R12, desc[UR8][R2.64+0x24000] ;  /* 0x02400008020c7981 */ /* 0x000f62000c1e1900 */
[----:B------:R-:W-:-:S04]  /*0410*/  FFMA R9, R9, R8, R28 ;  /* 0x0000000809097223 */ /* 0x000fc8000000001c */
[----:B------:R-:W-:Y:S01]  /*0420*/  FFMA R9, R10, R11, R9 ;  /* 0x0000000b0a097223 */ /* 0x000fe20000000009 */
[----:B------:R-:W-:-:S04]  /*0430*/  UIADD3 UR4, UPT, UPT, UR4, 0x10, URZ ;  /* 0x0000001004047890 */ /* 0x000fc8000fffe0ff */
[----:B------:R-:W-:Y:S01]  /*0440*/  UISETP.NE.AND UP0, UPT, UR4, 0x1800, UPT ;  /* 0x000018000400788c */ /* 0x000fe2000bf05270 */
[----:B0-----:R-:W-:Y:S02]  /*0450*/  IADD3 R4, P0, PT, R4, 0x40, RZ ;  /* 0x0000004004047810 */ /* 0x001fe40007f1e0ff */
[----:B------:R-:W-:Y:S02]  /*0460*/  IADD3 R6, PT, PT, R6, 0x18000, RZ ;  /* 0x0001800006067810 */ /* 0x000fe40007ffe0ff */
[----:B------:R-:W-:Y:S01]  /*0470*/  IADD3.X R5, PT, PT, RZ, R5, RZ, P0, !PT ;  /* 0x00000005ff057210 */ /* 0x000fe200007fe4ff */
[----:B--2---:R-:W-:-:S04]  /*0480*/  FFMA R9, R16, R17, R9 ;  /* 0x0000001110097223 */ /* 0x004fc80000000009 */
[----:B---3--:R-:W-:-:S04]  /*0490*/  FFMA R9, R14, R15, R9 ;  /* 0x0000000f0e097223 */ /* 0x008fc80000000009 */
[----:B----4-:R-:W-:-:S04]  /*04a0*/  FFMA R9, R18, R19, R9 ;  /* 0x0000001312097223 */ /* 0x010fc80000000009 */
[----:B-----5:R-:W-:-:S04]  /*04b0*/  FFMA R9, R20, R21, R9 ;  /* 0x0000001514097223 */ /* 0x020fc80000000009 */
[----:B------:R-:W-:-:S04]  /*04c0*/  FFMA R9, R22, R23, R9 ;  /* 0x0000001716097223 */ /* 0x000fc80000000009 */
[----:B------:R-:W-:-:S04]  /*04d0*/  FFMA R24, R24, R25, R9 ;  /* 0x0000001918187223 */ /* 0x000fc80000000009 */
[----:B------:R-:W-:-:S04]  /*04e0*/  FFMA R13, R13, R12, R24 ;  /* 0x0000000c0d0d7223 */ /* 0x000fc80000000018 */
[----:B------:R-:W-:Y:S01]  /*04f0*/  FFMA R14, R26, R27, R13 ;  /* 0x0000001b1a0e7223 */ /* 0x000fe2000000000d */
[----:B------:R-:W-:Y:S06]  /*0500*/  BRA.U UP0, `(.L_x_0) ;  /* 0xfffffffd001c7547 */ /* 0x000fec000b83ffff */
[----:B------:R-:W0:Y:S01]  /*0510*/  LDC.64 R2, c[0x0][0x390] ;  /* 0x0000e400ff027b82 */ /* 0x000e220000000a00 */
[----:B------:R-:W-:-:S05]  /*0520*/  IADD3 R7, PT, PT, R0, R7, RZ ;  /* 0x0000000700077210 */ /* 0x000fca0007ffe0ff */
[----:B0-----:R-:W-:-:S05]  /*0530*/  IMAD.WIDE R2, R7, 0x4, R2 ;  /* 0x0000000407027825 */ /* 0x001fca00078e0202 */
[----:B------:R-:W-:Y:S01]  /*0540*/  STG.E desc[UR8][R2.64], R14 ;  /* 0x0000000e02007986 */ /* 0x000fe2000c101908 */
[----:B------:R-:W-:Y:S05]  /*0550*/  EXIT ;  /* 0x000000000000794d */ /* 0x000fea0003800000 */
.L_x_1:
[----:B------:R-:W-:-:S00]  /*0560*/  BRA `(.L_x_1) ;  /* 0xfffffffc00fc7947 */ /* 0x000fc0000383ffff */
[----:B------:R-:W-:-:S00]  /*0570*/  NOP ;  /* 0x0000000000007918 */ /* 0x000fc00000000000 */
        /* <DEDUP_REMOVED lines=8> */
.L_x_2:


//--------------------- .nv.shared.reserved.0     --------------------------
	.section	.nv.shared.reserved.0,"aw",@nobits
	.weak		__nv_reservedSMEM_offset_0_alias
	.size		__nv_reservedSMEM_offset_0_alias, 0, 64
	.other		__nv_reservedSMEM_offset_0_alias,@"STO_CUDA_RESERVED_SHARED STV_DEFAULT"
__nv_reservedSMEM_offset_0_alias:
	.zero		0
	.zero		64


//--------------------- .nv.constant0._Z11matMulNaivePKfS0_Pf --------------------------
	.section	.nv.constant0._Z11matMulNaivePKfS0_Pf,"a",@progbits
	.sectionflags	@""
	.align	4
.nv.constant0._Z11matMulNaivePKfS0_Pf:
	.zero		920


//--------------------- SYMBOLS --------------------------

	.type		.nv.reservedSmem.offset0,@object
	.size		.nv.reservedSmem.offset0,0x4
